//
// Generated by NVIDIA NVVM Compiler
//
// Compiler Build ID: CL-36424714
// Cuda compilation tools, release 13.0, V13.0.88
// Based on NVVM 20.0.0
//

.version 9.0
.target sm_100
.address_size 64

	// .globl	_Z17resetAgentsKernelv
.global .align 8 .u64 d_grid;
.global .align 8 .u64 d_Q;
.global .align 8 .u64 d_active;
.global .align 8 .u64 d_agentX;
.global .align 8 .u64 d_agentY;
.global .align 4 .u32 d_SIZE;
.global .align 4 .u32 d_N_MINES;
.global .align 4 .u32 d_FLAG_X;
.global .align 4 .u32 d_FLAG_Y;
.global .align 4 .u32 d_N_AGENTS;
.global .align 4 .f32 d_ALPHA;
.global .align 4 .f32 d_GAMMA;
.global .align 4 .f32 d_EPSILON;
.global .align 4 .u32 d_EPISODES;
// _ZZ17countActiveKernelPiE10blockCount has been demoted

.visible .entry _Z17resetAgentsKernelv()
{
	.reg .pred 	%p<2>;
	.reg .b32 	%r<8>;
	.reg .b64 	%rd<11>;

	mov.u32 	%r2, %ctaid.x;
	mov.u32 	%r3, %ntid.x;
	mov.u32 	%r4, %tid.x;
	mad.lo.s32 	%r1, %r2, %r3, %r4;
	ld.global.u32 	%r5, [d_N_AGENTS];
	setp.ge.s32 	%p1, %r1, %r5;
	@%p1 bra 	$L__BB0_2;
	ld.global.u64 	%rd1, [d_agentX];
	cvta.to.global.u64 	%rd2, %rd1;
	mul.wide.s32 	%rd3, %r1, 4;
	add.s64 	%rd4, %rd2, %rd3;
	mov.b32 	%r6, 0;
	st.global.u32 	[%rd4], %r6;
	ld.global.u64 	%rd5, [d_agentY];
	cvta.to.global.u64 	%rd6, %rd5;
	add.s64 	%rd7, %rd6, %rd3;
	st.global.u32 	[%rd7], %r6;
	ld.global.u64 	%rd8, [d_active];
	cvta.to.global.u64 	%rd9, %rd8;
	add.s64 	%rd10, %rd9, %rd3;
	mov.b32 	%r7, 1;
	st.global.u32 	[%rd10], %r7;
$L__BB0_2:
	ret;

}
	// .globl	_Z16stepAgentsKernelP12SimpleCurandPi
.visible .entry _Z16stepAgentsKernelP12SimpleCurandPi(
	.param .u64 .ptr .align 1 _Z16stepAgentsKernelP12SimpleCurandPi_param_0,
	.param .u64 .ptr .align 1 _Z16stepAgentsKernelP12SimpleCurandPi_param_1
)
{
	.reg .pred 	%p<36>;
	.reg .b32 	%r<76>;
	.reg .b32 	%f<42>;
	.reg .b64 	%rd<43>;

	ld.param.u64 	%rd6, [_Z16stepAgentsKernelP12SimpleCurandPi_param_0];
	ld.param.u64 	%rd7, [_Z16stepAgentsKernelP12SimpleCurandPi_param_1];
	mov.u32 	%r25, %ctaid.x;
	mov.u32 	%r26, %ntid.x;
	mov.u32 	%r27, %tid.x;
	mad.lo.s32 	%r1, %r25, %r26, %r27;
	ld.global.u32 	%r28, [d_N_AGENTS];
	setp.ge.s32 	%p5, %r1, %r28;
	@%p5 bra 	$L__BB1_23;
	ld.global.u64 	%rd8, [d_active];
	mul.wide.s32 	%rd9, %r1, 4;
	add.s64 	%rd10, %rd8, %rd9;
	ld.u32 	%r29, [%rd10];
	setp.eq.s32 	%p6, %r29, 0;
	@%p6 bra 	$L__BB1_23;
	ld.global.u64 	%rd11, [d_agentX];
	add.s64 	%rd13, %rd11, %rd9;
	ld.u32 	%r2, [%rd13];
	ld.global.u64 	%rd14, [d_agentY];
	add.s64 	%rd15, %rd14, %rd9;
	ld.u32 	%r3, [%rd15];
	cvta.to.global.u64 	%rd16, %rd6;
	add.s64 	%rd1, %rd16, %rd9;
	ld.global.u32 	%r30, [%rd1];
	mad.lo.s32 	%r4, %r30, 1103515245, 12345;
	and.b32  	%r31, %r4, 2147483647;
	st.global.u32 	[%rd1], %r31;
	cvt.rn.f32.u32 	%f4, %r31;
	mul.f32 	%f5, %f4, 0f30000000;
	ld.global.f32 	%f6, [d_EPSILON];
	setp.geu.f32 	%p7, %f5, %f6;
	@%p7 bra 	$L__BB1_4;
	mad.lo.s32 	%r37, %r4, 1103515245, 12345;
	and.b32  	%r38, %r37, 2147483647;
	st.global.u32 	[%rd1], %r38;
	cvt.rn.f32.u32 	%f13, %r38;
	mul.f32 	%f14, %f13, 0f30000000;
	mul.f32 	%f15, %f14, 0f40800000;
	cvt.rzi.s32.f32 	%r39, %f15;
	min.s32 	%r70, %r39, 3;
	bra.uni 	$L__BB1_5;
$L__BB1_4:
	ld.global.u32 	%r32, [d_SIZE];
	mad.lo.s32 	%r33, %r32, %r2, %r3;
	shl.b32 	%r34, %r33, 2;
	ld.global.u64 	%rd17, [d_Q];
	mul.wide.s32 	%rd18, %r34, 4;
	add.s64 	%rd19, %rd17, %rd18;
	ld.f32 	%f7, [%rd19];
	ld.f32 	%f8, [%rd19+4];
	setp.gt.f32 	%p8, %f8, %f7;
	selp.f32 	%f9, %f8, %f7, %p8;
	selp.u32 	%r35, 1, 0, %p8;
	ld.f32 	%f10, [%rd19+8];
	setp.gt.f32 	%p9, %f10, %f9;
	selp.f32 	%f11, %f10, %f9, %p9;
	selp.b32 	%r36, 2, %r35, %p9;
	ld.f32 	%f12, [%rd19+12];
	setp.gt.f32 	%p10, %f12, %f11;
	selp.b32 	%r70, 3, %r36, %p10;
$L__BB1_5:
	setp.ne.s32 	%p11, %r70, 0;
	setp.lt.s32 	%p12, %r2, 1;
	or.pred  	%p13, %p11, %p12;
	@%p13 bra 	$L__BB1_7;
	add.s32 	%r72, %r2, -1;
	mov.u32 	%r71, %r3;
	bra.uni 	$L__BB1_12;
$L__BB1_7:
	setp.ne.s32 	%p14, %r70, 1;
	ld.global.u32 	%r40, [d_SIZE];
	add.s32 	%r9, %r40, -1;
	setp.ge.s32 	%p15, %r2, %r9;
	or.pred  	%p16, %p14, %p15;
	@%p16 bra 	$L__BB1_9;
	add.s32 	%r72, %r2, 1;
	mov.u32 	%r71, %r3;
	bra.uni 	$L__BB1_12;
$L__BB1_9:
	setp.ne.s32 	%p17, %r70, 2;
	setp.lt.s32 	%p18, %r3, 1;
	or.pred  	%p19, %p17, %p18;
	@%p19 bra 	$L__BB1_11;
	add.s32 	%r71, %r3, -1;
	mov.u32 	%r72, %r2;
	bra.uni 	$L__BB1_12;
$L__BB1_11:
	setp.eq.s32 	%p20, %r70, 3;
	setp.lt.s32 	%p21, %r3, %r9;
	and.pred  	%p22, %p20, %p21;
	selp.u32 	%r42, 1, 0, %p22;
	add.s32 	%r71, %r3, %r42;
	mov.u32 	%r72, %r2;
$L__BB1_12:
	ld.global.u64 	%rd20, [d_agentX];
	add.s64 	%rd22, %rd20, %rd9;
	st.u32 	[%rd22], %r72;
	ld.global.u64 	%rd23, [d_agentY];
	add.s64 	%rd24, %rd23, %rd9;
	st.u32 	[%rd24], %r71;
	ld.global.u64 	%rd25, [d_grid];
	ld.global.u32 	%r43, [d_SIZE];
	mad.lo.s32 	%r44, %r43, %r72, %r71;
	mul.wide.s32 	%rd26, %r44, 4;
	add.s64 	%rd27, %rd25, %rd26;
	ld.u32 	%r45, [%rd27];
	setp.ne.s32 	%p23, %r45, -1;
	@%p23 bra 	$L__BB1_14;
	ld.global.u64 	%rd31, [d_active];
	add.s64 	%rd33, %rd31, %rd9;
	mov.b32 	%r50, 0;
	st.u32 	[%rd33], %r50;
	mov.pred 	%p35, 0;
	mov.f32 	%f41, 0fC1200000;
	bra.uni 	$L__BB1_16;
$L__BB1_14:
	ld.global.u32 	%r46, [d_FLAG_X];
	setp.ne.s32 	%p25, %r72, %r46;
	ld.global.u32 	%r47, [d_FLAG_Y];
	setp.ne.s32 	%p26, %r71, %r47;
	mov.pred 	%p35, -1;
	mov.f32 	%f41, 0fBF800000;
	or.pred  	%p27, %p25, %p26;
	@%p27 bra 	$L__BB1_16;
	ld.global.u64 	%rd28, [d_active];
	add.s64 	%rd30, %rd28, %rd9;
	mov.b32 	%r49, 0;
	st.u32 	[%rd30], %r49;
	mov.pred 	%p35, 0;
	mov.f32 	%f41, 0f41200000;
$L__BB1_16:
	ld.global.u32 	%r51, [%rd1];
	mad.lo.s32 	%r15, %r51, 1103515245, 12345;
	and.b32  	%r52, %r15, 2147483647;
	st.global.u32 	[%rd1], %r52;
	cvt.rn.f32.u32 	%f19, %r52;
	mul.f32 	%f20, %f19, 0f30000000;
	ld.global.f32 	%f21, [d_EPSILON];
	setp.geu.f32 	%p30, %f20, %f21;
	@%p30 bra 	$L__BB1_18;
	mad.lo.s32 	%r57, %r15, 1103515245, 12345;
	and.b32  	%r58, %r57, 2147483647;
	st.global.u32 	[%rd1], %r58;
	cvt.rn.f32.u32 	%f28, %r58;
	mul.f32 	%f29, %f28, 0f30000000;
	mul.f32 	%f30, %f29, 0f40800000;
	cvt.rzi.s32.f32 	%r59, %f30;
	min.s32 	%r74, %r59, 3;
	ld.global.u32 	%r73, [d_SIZE];
	ld.global.u64 	%rd42, [d_Q];
	bra.uni 	$L__BB1_19;
$L__BB1_18:
	ld.global.u32 	%r73, [d_SIZE];
	mad.lo.s32 	%r53, %r73, %r72, %r71;
	shl.b32 	%r54, %r53, 2;
	ld.global.u64 	%rd42, [d_Q];
	mul.wide.s32 	%rd34, %r54, 4;
	add.s64 	%rd35, %rd42, %rd34;
	ld.f32 	%f22, [%rd35];
	ld.f32 	%f23, [%rd35+4];
	setp.gt.f32 	%p31, %f23, %f22;
	selp.f32 	%f24, %f23, %f22, %p31;
	selp.u32 	%r55, 1, 0, %p31;
	ld.f32 	%f25, [%rd35+8];
	setp.gt.f32 	%p32, %f25, %f24;
	selp.f32 	%f26, %f25, %f24, %p32;
	selp.b32 	%r56, 2, %r55, %p32;
	ld.f32 	%f27, [%rd35+12];
	setp.gt.f32 	%p33, %f27, %f26;
	selp.b32 	%r74, 3, %r56, %p33;
$L__BB1_19:
	mad.lo.s32 	%r60, %r73, %r72, %r71;
	shl.b32 	%r61, %r60, 2;
	add.s32 	%r62, %r61, %r74;
	mul.wide.s32 	%rd36, %r62, 4;
	add.s64 	%rd37, %rd42, %rd36;
	ld.f32 	%f31, [%rd37];
	ld.global.f32 	%f32, [d_GAMMA];
	mul.f32 	%f33, %f31, %f32;
	selp.f32 	%f34, %f33, 0f00000000, %p35;
	add.f32 	%f2, %f41, %f34;
	ld.global.f32 	%f3, [d_ALPHA];
	mad.lo.s32 	%r63, %r73, %r2, %r3;
	shl.b32 	%r64, %r63, 2;
	add.s32 	%r65, %r64, %r70;
	mul.wide.s32 	%rd38, %r65, 4;
	add.s64 	%rd5, %rd42, %rd38;
	ld.f32 	%f35, [%rd5];
	sub.f32 	%f36, %f2, %f35;
	fma.rn.f32 	%f37, %f3, %f36, %f35;
	mov.b32 	%r66, %f35;
	mov.b32 	%r67, %f37;
	atom.relaxed.cas.b32 	%r75, [%rd5], %r66, %r67;
	setp.eq.s32 	%p2, %r75, %r66;
	@%p2 bra 	$L__BB1_21;
$L__BB1_20:
	mov.b32 	%f38, %r75;
	sub.f32 	%f39, %f2, %f38;
	fma.rn.f32 	%f40, %f3, %f39, %f38;
	mov.b32 	%r68, %f40;
	atom.relaxed.cas.b32 	%r24, [%rd5], %r75, %r68;
	setp.ne.s32 	%p34, %r24, %r75;
	mov.u32 	%r75, %r24;
	@%p34 bra 	$L__BB1_20;
$L__BB1_21:
	@%p35 bra 	$L__BB1_23;
	cvta.to.global.u64 	%rd39, %rd7;
	add.s64 	%rd41, %rd39, %rd9;
	atom.global.exch.b32 	%r69, [%rd41], 1;
$L__BB1_23:
	ret;

}
	// .globl	_Z17countActiveKernelPi
.visible .entry _Z17countActiveKernelPi(
	.param .u64 .ptr .align 1 _Z17countActiveKernelPi_param_0
)
{
	.reg .pred 	%p<5>;
	.reg .b32 	%r<15>;
	.reg .b64 	%rd<6>;
	// demoted variable
	.shared .align 4 .u32 _ZZ17countActiveKernelPiE10blockCount;
	ld.param.u64 	%rd1, [_Z17countActiveKernelPi_param_0];
	mov.u32 	%r5, %ctaid.x;
	mov.u32 	%r6, %ntid.x;
	mov.u32 	%r1, %tid.x;
	mad.lo.s32 	%r2, %r5, %r6, %r1;
	setp.ne.s32 	%p1, %r1, 0;
	@%p1 bra 	$L__BB2_2;
	mov.b32 	%r7, 0;
	st.shared.u32 	[_ZZ17countActiveKernelPiE10blockCount], %r7;
$L__BB2_2:
	bar.sync 	0;
	ld.global.u32 	%r9, [d_N_AGENTS];
	setp.ge.s32 	%p2, %r2, %r9;
	mov.b32 	%r14, 0;
	@%p2 bra 	$L__BB2_4;
	ld.global.u64 	%rd2, [d_active];
	mul.wide.s32 	%rd3, %r2, 4;
	add.s64 	%rd4, %rd2, %rd3;
	ld.u32 	%r10, [%rd4];
	setp.eq.s32 	%p3, %r10, 1;
	selp.u32 	%r14, 1, 0, %p3;
$L__BB2_4:
	setp.ne.s32 	%p4, %r1, 0;
	atom.shared.add.u32 	%r11, [_ZZ17countActiveKernelPiE10blockCount], %r14;
	bar.sync 	0;
	@%p4 bra 	$L__BB2_6;
	ld.shared.u32 	%r12, [_ZZ17countActiveKernelPiE10blockCount];
	cvta.to.global.u64 	%rd5, %rd1;
	atom.global.add.u32 	%r13, [%rd5], %r12;
$L__BB2_6:
	ret;

}
	// .globl	_Z14initRandKernelP12SimpleCurandj
.visible .entry _Z14initRandKernelP12SimpleCurandj(
	.param .u64 .ptr .align 1 _Z14initRandKernelP12SimpleCurandj_param_0,
	.param .u32 _Z14initRandKernelP12SimpleCurandj_param_1
)
{
	.reg .pred 	%p<2>;
	.reg .b32 	%r<9>;
	.reg .b64 	%rd<5>;

	ld.param.u64 	%rd1, [_Z14initRandKernelP12SimpleCurandj_param_0];
	ld.param.u32 	%r2, [_Z14initRandKernelP12SimpleCurandj_param_1];
	mov.u32 	%r3, %ctaid.x;
	mov.u32 	%r4, %ntid.x;
	mov.u32 	%r5, %tid.x;
	mad.lo.s32 	%r1, %r3, %r4, %r5;
	ld.global.u32 	%r6, [d_N_AGENTS];
	setp.ge.s32 	%p1, %r1, %r6;
	@%p1 bra 	$L__BB3_2;
	cvta.to.global.u64 	%rd2, %rd1;
	add.s32 	%r7, %r1, 12345;
	xor.b32  	%r8, %r2, %r7;
	mul.wide.s32 	%rd3, %r1, 4;
	add.s64 	%rd4, %rd2, %rd3;
	st.global.u32 	[%rd4], %r8;
$L__BB3_2:
	ret;

}


// ===== COMPILED SASS (sm_100) =====

	.target	sm_100

	.elftype	@"ET_EXEC"


//--------------------- .note.nv.tkinfo           --------------------------
	.section	.note.nv.tkinfo,"",@"SHT_NOTE"
	.sectionflags	@"SHF_NOTE_NV_TKINFO"
	.tkinfo
        /*0018*/ 	.word	0x00000002
        /*0030*/ 	.string	""
        /*0030*/ 	.string	"ptxas"
        /*0030*/ 	.string	"Cuda compilation tools, release 13.0, V13.0.88"
        /*0030*/ 	.string	"Build cuda_13.0.r13.0/compiler.36424714_0"
        /*0030*/ 	.string	"-arch sm_100 -m 64 "



//--------------------- .note.nv.cuinfo           --------------------------
	.section	.note.nv.cuinfo,"",@"SHT_NOTE"
	.sectionflags	@"SHF_NOTE_NV_CUINFO"
        /*0018*/ 	.short	0x0002
        /*001a*/ 	.short	0x0064
        /*001c*/ 	.short	0x0082
	.zero		2


//--------------------- .nv.info                  --------------------------
	.section	.nv.info,"",@"SHT_CUDA_INFO"
	.align	4


	//----- nvinfo : EIATTR_REGCOUNT
	.align		4
        /*0000*/ 	.byte	0x04, 0x2f
        /*0002*/ 	.short	(.L_15 - .L_14)
	.align		4
.L_14:
        /*0004*/ 	.word	index@(_Z17resetAgentsKernelv)
        /*0008*/ 	.word	0x00000012


	//----- nvinfo : EIATTR_FRAME_SIZE
	.align		4
.L_15:
        /*000c*/ 	.byte	0x04, 0x11
        /*000e*/ 	.short	(.L_17 - .L_16)
	.align		4
.L_16:
        /*0010*/ 	.word	index@(_Z17resetAgentsKernelv)
        /*0014*/ 	.word	0x00000000


	//----- nvinfo : EIATTR_REGCOUNT
	.align		4
.L_17:
        /*0018*/ 	.byte	0x04, 0x2f
        /*001a*/ 	.short	(.L_19 - .L_18)
	.align		4
.L_18:
        /*001c*/ 	.word	index@(_Z16stepAgentsKernelP12SimpleCurandPi)
        /*0020*/ 	.word	0x0000001f


	//----- nvinfo : EIATTR_FRAME_SIZE
	.align		4
.L_19:
        /*0024*/ 	.byte	0x04, 0x11
        /*0026*/ 	.short	(.L_21 - .L_20)
	.align		4
.L_20:
        /*0028*/ 	.word	index@(_Z16stepAgentsKernelP12SimpleCurandPi)
        /*002c*/ 	.word	0x00000000


	//----- nvinfo : EIATTR_REGCOUNT
	.align		4
.L_21:
        /*0030*/ 	.byte	0x04, 0x2f
        /*0032*/ 	.short	(.L_23 - .L_22)
	.align		4
.L_22:
        /*0034*/ 	.word	index@(_Z17countActiveKernelPi)
        /*0038*/ 	.word	0x0000000b


	//----- nvinfo : EIATTR_FRAME_SIZE
	.align		4
.L_23:
        /*003c*/ 	.byte	0x04, 0x11
        /*003e*/ 	.short	(.L_25 - .L_24)
	.align		4
.L_24:
        /*0040*/ 	.word	index@(_Z17countActiveKernelPi)
        /*0044*/ 	.word	0x00000000


	//----- nvinfo : EIATTR_REGCOUNT
	.align		4
.L_25:
        /*0048*/ 	.byte	0x04, 0x2f
        /*004a*/ 	.short	(.L_27 - .L_26)
	.align		4
.L_26:
        /*004c*/ 	.word	index@(_Z14initRandKernelP12SimpleCurandj)
        /*0050*/ 	.word	0x00000008


	//----- nvinfo : EIATTR_FRAME_SIZE
	.align		4
.L_27:
        /*0054*/ 	.byte	0x04, 0x11
        /*0056*/ 	.short	(.L_29 - .L_28)
	.align		4
.L_28:
        /*0058*/ 	.word	index@(_Z14initRandKernelP12SimpleCurandj)
        /*005c*/ 	.word	0x00000000


	//----- nvinfo : EIATTR_MIN_STACK_SIZE
	.align		4
.L_29:
        /*0060*/ 	.byte	0x04, 0x12
        /*0062*/ 	.short	(.L_31 - .L_30)
	.align		4
.L_30:
        /*0064*/ 	.word	index@(_Z14initRandKernelP12SimpleCurandj)
        /*0068*/ 	.word	0x00000000


	//----- nvinfo : EIATTR_MIN_STACK_SIZE
	.align		4
.L_31:
        /*006c*/ 	.byte	0x04, 0x12
        /*006e*/ 	.short	(.L_33 - .L_32)
	.align		4
.L_32:
        /*0070*/ 	.word	index@(_Z17countActiveKernelPi)
        /*0074*/ 	.word	0x00000000


	//----- nvinfo : EIATTR_MIN_STACK_SIZE
	.align		4
.L_33:
        /*0078*/ 	.byte	0x04, 0x12
        /*007a*/ 	.short	(.L_35 - .L_34)
	.align		4
.L_34:
        /*007c*/ 	.word	index@(_Z16stepAgentsKernelP12SimpleCurandPi)
        /*0080*/ 	.word	0x00000000


	//----- nvinfo : EIATTR_MIN_STACK_SIZE
	.align		4
.L_35:
        /*0084*/ 	.byte	0x04, 0x12
        /*0086*/ 	.short	(.L_37 - .L_36)
	.align		4
.L_36:
        /*0088*/ 	.word	index@(_Z17resetAgentsKernelv)
        /*008c*/ 	.word	0x00000000
.L_37:


//--------------------- .nv.compat                --------------------------
	.section	.nv.compat,"",@"SHT_CUDA_COMPAT_INFO"
	.align	4
        /*0000*/ 	.byte	0x02, 0x09, 0x00, 0x00, 0x02, 0x02, 0x01, 0x00, 0x02, 0x05, 0x05, 0x00, 0x03, 0x07, 0x01, 0x01
        /*0010*/ 	.byte	0x02, 0x03, 0x00, 0x00, 0x02, 0x06, 0x01, 0x00, 0x04, 0x0b, 0x08, 0x00, 0x09, 0x00, 0x00, 0x00
        /*0020*/ 	.byte	0x00, 0x00, 0x00, 0x00


//--------------------- .nv.info._Z14initRandKernelP12SimpleCurandj --------------------------
	.section	.nv.info._Z14initRandKernelP12SimpleCurandj,"",@"SHT_CUDA_INFO"
	.sectionflags	@""
	.align	4


	//----- nvinfo : EIATTR_CUDA_API_VERSION
	.align		4
        /*0000*/ 	.byte	0x04, 0x37
        /*0002*/ 	.short	(.L_39 - .L_38)
.L_38:
        /*0004*/ 	.word	0x00000082


	//----- nvinfo : EIATTR_KPARAM_INFO
	.align		4
.L_39:
        /*0008*/ 	.byte	0x04, 0x17
        /*000a*/ 	.short	(.L_41 - .L_40)
.L_40:
        /*000c*/ 	.word	0x00000000
        /*0010*/ 	.short	0x0001
        /*0012*/ 	.short	0x0008
        /*0014*/ 	.byte	0x00, 0xf0, 0x11, 0x00


	//----- nvinfo : EIATTR_KPARAM_INFO
	.align		4
.L_41:
        /*0018*/ 	.byte	0x04, 0x17
        /*001a*/ 	.short	(.L_43 - .L_42)
.L_42:
        /*001c*/ 	.word	0x00000000
        /*0020*/ 	.short	0x0000
        /*0022*/ 	.short	0x0000
        /*0024*/ 	.byte	0x00, 0xf5, 0x21, 0x00


	//----- nvinfo : EIATTR_SPARSE_MMA_MASK
	.align		4
.L_43:
        /*0028*/ 	.byte	0x03, 0x50
        /*002a*/ 	.short	0x0000


	//----- nvinfo : EIATTR_MAXREG_COUNT
	.align		4
        /*002c*/ 	.byte	0x03, 0x1b
        /*002e*/ 	.short	0x00ff


	//----- nvinfo : EIATTR_MERCURY_ISA_VERSION
	.align		4
        /*0030*/ 	.byte	0x03, 0x5f
        /*0032*/ 	.short	0x0101


	//----- nvinfo : EIATTR_VRC_CTA_INIT_COUNT
	.align		4
        /*0034*/ 	.byte	0x02, 0x4a
	.zero		1
	.zero		1


	//----- nvinfo : EIATTR_EXIT_INSTR_OFFSETS
	.align		4
        /*0038*/ 	.byte	0x04, 0x1c
        /*003a*/ 	.short	(.L_45 - .L_44)


	//   ....[0]....
.L_44:
        /*003c*/ 	.word	0x00000090


	//   ....[1]....
        /*0040*/ 	.word	0x00000100


	//----- nvinfo : EIATTR_CBANK_PARAM_SIZE
	.align		4
.L_45:
        /*0044*/ 	.byte	0x03, 0x19
        /*0046*/ 	.short	0x000c


	//----- nvinfo : EIATTR_PARAM_CBANK
	.align		4
        /*0048*/ 	.byte	0x04, 0x0a
        /*004a*/ 	.short	(.L_47 - .L_46)
	.align		4
.L_46:
        /*004c*/ 	.word	index@(.nv.constant0._Z14initRandKernelP12SimpleCurandj)
        /*0050*/ 	.short	0x0380
        /*0052*/ 	.short	0x000c


	//----- nvinfo : EIATTR_SW_WAR
	.align		4
.L_47:
        /*0054*/ 	.byte	0x04, 0x36
        /*0056*/ 	.short	(.L_49 - .L_48)
.L_48:
        /*0058*/ 	.word	0x00000008
.L_49:


//--------------------- .nv.info._Z17countActiveKernelPi --------------------------
	.section	.nv.info._Z17countActiveKernelPi,"",@"SHT_CUDA_INFO"
	.sectionflags	@""
	.align	4


	//----- nvinfo : EIATTR_CUDA_API_VERSION
	.align		4
        /*0000*/ 	.byte	0x04, 0x37
        /*0002*/ 	.short	(.L_51 - .L_50)
.L_50:
        /*0004*/ 	.word	0x00000082


	//----- nvinfo : EIATTR_KPARAM_INFO
	.align		4
.L_51:
        /*0008*/ 	.byte	0x04, 0x17
        /*000a*/ 	.short	(.L_53 - .L_52)
.L_52:
        /*000c*/ 	.word	0x00000000
        /*0010*/ 	.short	0x0000
        /*0012*/ 	.short	0x0000
        /*0014*/ 	.byte	0x00, 0xf5, 0x21, 0x00


	//----- nvinfo : EIATTR_SPARSE_MMA_MASK
	.align		4
.L_53:
        /*0018*/ 	.byte	0x03, 0x50
        /*001a*/ 	.short	0x0000


	//----- nvinfo : EIATTR_MAXREG_COUNT
	.align		4
        /*001c*/ 	.byte	0x03, 0x1b
        /*001e*/ 	.short	0x00ff


	//----- nvinfo : EIATTR_NUM_BARRIERS
	.align		4
        /*0020*/ 	.byte	0x02, 0x4c
        /*0022*/ 	.byte	0x01
	.zero		1


	//----- nvinfo : EIATTR_MERCURY_ISA_VERSION
	.align		4
        /*0024*/ 	.byte	0x03, 0x5f
        /*0026*/ 	.short	0x0101


	//----- nvinfo : EIATTR_INT_WARP_WIDE_INSTR_OFFSETS
	.align		4
        /*0028*/ 	.byte	0x04, 0x31
        /*002a*/ 	.short	(.L_55 - .L_54)


	//   ....[0]....
.L_54:
        /*002c*/ 	.word	0x00000140


	//   ....[1]....
        /*0030*/ 	.word	0x000001a0


	//----- nvinfo : EIATTR_VRC_CTA_INIT_COUNT
	.align		4
.L_55:
        /*0034*/ 	.byte	0x02, 0x4a
	.zero		1
	.zero		1


	//----- nvinfo : EIATTR_EXIT_INSTR_OFFSETS
	.align		4
        /*0038*/ 	.byte	0x04, 0x1c
        /*003a*/ 	.short	(.L_57 - .L_56)


	//   ....[0]....
.L_56:
        /*003c*/ 	.word	0x000001e0


	//   ....[1]....
        /*0040*/ 	.word	0x00000220


	//----- nvinfo : EIATTR_CBANK_PARAM_SIZE
	.align		4
.L_57:
        /*0044*/ 	.byte	0x03, 0x19
        /*0046*/ 	.short	0x0008


	//----- nvinfo : EIATTR_PARAM_CBANK
	.align		4
        /*0048*/ 	.byte	0x04, 0x0a
        /*004a*/ 	.short	(.L_59 - .L_58)
	.align		4
.L_58:
        /*004c*/ 	.word	index@(.nv.constant0._Z17countActiveKernelPi)
        /*0050*/ 	.short	0x0380
        /*0052*/ 	.short	0x0008


	//----- nvinfo : EIATTR_SW_WAR
	.align		4
.L_59:
        /*0054*/ 	.byte	0x04, 0x36
        /*0056*/ 	.short	(.L_61 - .L_60)
.L_60:
        /*0058*/ 	.word	0x00000008
.L_61:


//--------------------- .nv.info._Z16stepAgentsKernelP12SimpleCurandPi --------------------------
	.section	.nv.info._Z16stepAgentsKernelP12SimpleCurandPi,"",@"SHT_CUDA_INFO"
	.sectionflags	@""
	.align	4


	//----- nvinfo : EIATTR_CUDA_API_VERSION
	.align		4
        /*0000*/ 	.byte	0x04, 0x37
        /*0002*/ 	.short	(.L_63 - .L_62)
.L_62:
        /*0004*/ 	.word	0x00000082


	//----- nvinfo : EIATTR_KPARAM_INFO
	.align		4
.L_63:
        /*0008*/ 	.byte	0x04, 0x17
        /*000a*/ 	.short	(.L_65 - .L_64)
.L_64:
        /*000c*/ 	.word	0x00000000
        /*0010*/ 	.short	0x0001
        /*0012*/ 	.short	0x0008
        /*0014*/ 	.byte	0x00, 0xf5, 0x21, 0x00


	//----- nvinfo : EIATTR_KPARAM_INFO
	.align		4
.L_65:
        /*0018*/ 	.byte	0x04, 0x17
        /*001a*/ 	.short	(.L_67 - .L_66)
.L_66:
        /*001c*/ 	.word	0x00000000
        /*0020*/ 	.short	0x0000
        /*0022*/ 	.short	0x0000
        /*0024*/ 	.byte	0x00, 0xf5, 0x21, 0x00


	//----- nvinfo : EIATTR_SPARSE_MMA_MASK
	.align		4
.L_67:
        /*0028*/ 	.byte	0x03, 0x50
        /*002a*/ 	.short	0x0000


	//----- nvinfo : EIATTR_MAXREG_COUNT
	.align		4
        /*002c*/ 	.byte	0x03, 0x1b
        /*002e*/ 	.short	0x00ff


	//----- nvinfo : EIATTR_MERCURY_ISA_VERSION
	.align		4
        /*0030*/ 	.byte	0x03, 0x5f
        /*0032*/ 	.short	0x0101


	//----- nvinfo : EIATTR_VRC_CTA_INIT_COUNT
	.align		4
        /*0034*/ 	.byte	0x02, 0x4a
	.zero		1
	.zero		1


	//----- nvinfo : EIATTR_EXIT_INSTR_OFFSETS
	.align		4
        /*0038*/ 	.byte	0x04, 0x1c
        /*003a*/ 	.short	(.L_69 - .L_68)


	//   ....[0]....
.L_68:
        /*003c*/ 	.word	0x00000090


	//   ....[1]....
        /*0040*/ 	.word	0x000000f0


	//   ....[2]....
        /*0044*/ 	.word	0x00000bc0


	//   ....[3]....
        /*0048*/ 	.word	0x00000c10


	//----- nvinfo : EIATTR_CRS_STACK_SIZE
	.align		4
.L_69:
        /*004c*/ 	.byte	0x04, 0x1e
        /*004e*/ 	.short	(.L_71 - .L_70)
.L_70:
        /*0050*/ 	.word	0x00000000


	//----- nvinfo : EIATTR_CBANK_PARAM_SIZE
	.align		4
.L_71:
        /*0054*/ 	.byte	0x03, 0x19
        /*0056*/ 	.short	0x0010


	//----- nvinfo : EIATTR_PARAM_CBANK
	.align		4
        /*0058*/ 	.byte	0x04, 0x0a
        /*005a*/ 	.short	(.L_73 - .L_72)
	.align		4
.L_72:
        /*005c*/ 	.word	index@(.nv.constant0._Z16stepAgentsKernelP12SimpleCurandPi)
        /*0060*/ 	.short	0x0380
        /*0062*/ 	.short	0x0010


	//----- nvinfo : EIATTR_SW_WAR
	.align		4
.L_73:
        /*0064*/ 	.byte	0x04, 0x36
        /*0066*/ 	.short	(.L_75 - .L_74)
.L_74:
        /*0068*/ 	.word	0x00000008
.L_75:


//--------------------- .nv.info._Z17resetAgentsKernelv --------------------------
	.section	.nv.info._Z17resetAgentsKernelv,"",@"SHT_CUDA_INFO"
	.sectionflags	@""
	.align	4


	//----- nvinfo : EIATTR_CUDA_API_VERSION
	.align		4
        /*0000*/ 	.byte	0x04, 0x37
        /*0002*/ 	.short	(.L_77 - .L_76)
.L_76:
        /*0004*/ 	.word	0x00000082


	//----- nvinfo : EIATTR_SPARSE_MMA_MASK
	.align		4
.L_77:
        /*0008*/ 	.byte	0x03, 0x50
        /*000a*/ 	.short	0x0000


	//----- nvinfo : EIATTR_MAXREG_COUNT
	.align		4
        /*000c*/ 	.byte	0x03, 0x1b
        /*000e*/ 	.short	0x00ff


	//----- nvinfo : EIATTR_MERCURY_ISA_VERSION
	.align		4
        /*0010*/ 	.byte	0x03, 0x5f
        /*0012*/ 	.short	0x0101


	//----- nvinfo : EIATTR_VRC_CTA_INIT_COUNT
	.align		4
        /*0014*/ 	.byte	0x02, 0x4a
	.zero		1
	.zero		1


	//----- nvinfo : EIATTR_EXIT_INSTR_OFFSETS
	.align		4
        /*0018*/ 	.byte	0x04, 0x1c
        /*001a*/ 	.short	(.L_79 - .L_78)


	//   ....[0]....
.L_78:
        /*001c*/ 	.word	0x00000090


	//   ....[1]....
        /*0020*/ 	.word	0x00000170


	//----- nvinfo : EIATTR_SW_WAR
	.align		4
.L_79:
        /*0024*/ 	.byte	0x04, 0x36
        /*0026*/ 	.short	(.L_81 - .L_80)
.L_80:
        /*0028*/ 	.word	0x00000008
.L_81:


//--------------------- .nv.callgraph             --------------------------
	.section	.nv.callgraph,"",@"SHT_CUDA_CALLGRAPH"
	.align	4
	.sectionentsize	8
	.align		4
        /*0000*/ 	.word	0x00000000
	.align		4
        /*0004*/ 	.word	0xffffffff
	.align		4
        /*0008*/ 	.word	0x00000000
	.align		4
        /*000c*/ 	.word	0xfffffffe
	.align		4
        /*0010*/ 	.word	0x00000000
	.align		4
        /*0014*/ 	.word	0xfffffffd
	.align		4
        /*0018*/ 	.word	0x00000000
	.align		4
        /*001c*/ 	.word	0xfffffffc


//--------------------- .nv.constant4             --------------------------
	.section	.nv.constant4,"a",@progbits
	.align	8
	.align		8
.nv.constant4:
        /*0000*/ 	.dword	d_grid
	.align		8
        /*0008*/ 	.dword	d_Q
	.align		8
        /*0010*/ 	.dword	d_active
	.align		8
        /*0018*/ 	.dword	d_agentX
	.align		8
        /*0020*/ 	.dword	d_agentY
	.align		8
        /*0028*/ 	.dword	d_SIZE
	.align		8
        /*0030*/ 	.dword	d_N_MINES
	.align		8
        /*0038*/ 	.dword	d_FLAG_X
	.align		8
        /*0040*/ 	.dword	d_FLAG_Y
	.align		8
        /*0048*/ 	.dword	d_N_AGENTS
	.align		8
        /*0050*/ 	.dword	d_ALPHA
	.align		8
        /*0058*/ 	.dword	d_GAMMA
	.align		8
        /*0060*/ 	.dword	d_EPSILON
	.align		8
        /*0068*/ 	.dword	d_EPISODES


//--------------------- .text._Z14initRandKernelP12SimpleCurandj --------------------------
	.section	.text._Z14initRandKernelP12SimpleCurandj,"ax",@progbits
	.align	128
        .global         _Z14initRandKernelP12SimpleCurandj
        .type           _Z14initRandKernelP12SimpleCurandj,@function
        .size           _Z14initRandKernelP12SimpleCurandj,(.L_x_12 - _Z14initRandKernelP12SimpleCurandj)
        .other          _Z14initRandKernelP12SimpleCurandj,@"STO_CUDA_ENTRY STV_DEFAULT"
_Z14initRandKernelP12SimpleCurandj:
.text._Z14initRandKernelP12SimpleCurandj:
[----:B------:R-:W-:Y:S08]  /*0000*/  LDC R1, c[0x0][0x37c] ;  /* 0x0000df00ff017b82 */ /* 0x000ff00000000800 */
[----:B------:R-:W0:Y:S01]  /*0010*/  LDC.64 R2, c[0x4][0x48] ;  /* 0x01001200ff027b82 */ /* 0x000e220000000a00 */
[----:B------:R-:W0:Y:S02]  /*0020*/  LDCU.64 UR4, c[0x0][0x358] ;  /* 0x00006b00ff0477ac */ /* 0x000e240008000a00 */
[----:B0-----:R-:W2:Y:S05]  /*0030*/  LDG.E R2, desc[UR4][R2.64] ;  /* 0x0000000402027981 */ /* 0x001eaa000c1e1900 */
[----:B------:R-:W0:Y:S01]  /*0040*/  S2UR UR6, SR_CTAID.X ;  /* 0x00000000000679c3 */ /* 0x000e220000002500 */
[----:B------:R-:W0:Y:S07]  /*0050*/  S2R R0, SR_TID.X ;  /* 0x0000000000007919 */ /* 0x000e2e0000002100 */
[----:B------:R-:W0:Y:S02]  /*0060*/  LDC R5, c[0x0][0x360] ;  /* 0x0000d800ff057b82 */ /* 0x000e240000000800 */
[----:B0-----:R-:W-:-:S05]  /*0070*/  IMAD R5, R5, UR6, R0 ;  /* 0x0000000605057c24 */ /* 0x001fca000f8e0200 */
[----:B--2---:R-:W-:-:S13]  /*0080*/  ISETP.GE.AND P0, PT, R5, R2, PT ;  /* 0x000000020500720c */ /* 0x004fda0003f06270 */
[----:B------:R-:W-:Y:S05]  /*0090*/  @P0 EXIT ;  /* 0x000000000000094d */ /* 0x000fea0003800000 */
[----:B------:R-:W0:Y:S01]  /*00a0*/  LDC.64 R2, c[0x0][0x380] ;  /* 0x0000e000ff027b82 */ /* 0x000e220000000a00 */
[----:B------:R-:W1:Y:S01]  /*00b0*/  LDCU UR6, c[0x0][0x388] ;  /* 0x00007100ff0677ac */ /* 0x000e620008000800 */
[C---:B------:R-:W-:Y:S01]  /*00c0*/  IADD3 R0, PT, PT, R5.reuse, 0x3039, RZ ;  /* 0x0000303905007810 */ /* 0x040fe20007ffe0ff */
[----:B0-----:R-:W-:-:S03]  /*00d0*/  IMAD.WIDE R2, R5, 0x4, R2 ;  /* 0x0000000405027825 */ /* 0x001fc600078e0202 */
[----:B-1----:R-:W-:-:S05]  /*00e0*/  LOP3.LUT R5, R0, UR6, RZ, 0x3c, !PT ;  /* 0x0000000600057c12 */ /* 0x002fca000f8e3cff */
[----:B------:R-:W-:Y:S01]  /*00f0*/  STG.E desc[UR4][R2.64], R5 ;  /* 0x0000000502007986 */ /* 0x000fe2000c101904 */
[----:B------:R-:W-:Y:S05]  /*0100*/  EXIT ;  /* 0x000000000000794d */ /* 0x000fea0003800000 */
.L_x_0:
[----:B------:R-:W-:-:S00]  /*0110*/  BRA `(.L_x_0) ;  /* 0xfffffffc00fc7947 */ /* 0x000fc0000383ffff */
[----:B------:R-:W-:-:S00]  /*0120*/  NOP ;  /* 0x0000000000007918 */ /* 0x000fc00000000000 */
        /* <DEDUP_REMOVED lines=13> */
.L_x_12:


//--------------------- .text._Z17countActiveKernelPi --------------------------
	.section	.text._Z17countActiveKernelPi,"ax",@progbits
	.align	128
        .global         _Z17countActiveKernelPi
        .type           _Z17countActiveKernelPi,@function
        .size           _Z17countActiveKernelPi,(.L_x_13 - _Z17countActiveKernelPi)
        .other          _Z17countActiveKernelPi,@"STO_CUDA_ENTRY STV_DEFAULT"
_Z17countActiveKernelPi:
.text._Z17countActiveKernelPi:
[----:B------:R-:W-:Y:S01]  /*0000*/  LDC R1, c[0x0][0x37c] ;  /* 0x0000df00ff017b82 */ /* 0x000fe20000000800 */
[----:B------:R-:W0:Y:S07]  /*0010*/  S2R R0, SR_TID.X ;  /* 0x0000000000007919 */ /* 0x000e2e0000002100 */
[----:B------:R-:W1:Y:S01]  /*0020*/  S2UR UR5, SR_CgaCtaId ;  /* 0x00000000000579c3 */ /* 0x000e620000008800 */
[----:B------:R-:W-:Y:S01]  /*0030*/  UMOV UR4, 0x400 ;  /* 0x0000040000047882 */ /* 0x000fe20000000000 */
[----:B------:R-:W2:Y:S06]  /*0040*/  LDCU.64 UR6, c[0x0][0x358] ;  /* 0x00006b00ff0677ac */ /* 0x000eac0008000a00 */
[----:B------:R-:W2:Y:S01]  /*0050*/  LDC.64 R2, c[0x4][0x48] ;  /* 0x01001200ff027b82 */ /* 0x000ea20000000a00 */
[----:B-1----:R-:W-:Y:S01]  /*0060*/  ULEA UR4, UR5, UR4, 0x18 ;  /* 0x0000000405047291 */ /* 0x002fe2000f8ec0ff */
[----:B0-----:R-:W-:-:S13]  /*0070*/  ISETP.NE.AND P0, PT, R0, RZ, PT ;  /* 0x000000ff0000720c */ /* 0x001fda0003f05270 */
[----:B------:R-:W-:Y:S01]  /*0080*/  @!P0 STS [UR4], RZ ;  /* 0x000000ffff008988 */ /* 0x000fe20008000804 */
[----:B------:R-:W-:Y:S06]  /*0090*/  BAR.SYNC.DEFER_BLOCKING 0x0 ;  /* 0x0000000000007b1d */ /* 0x000fec0000010000 */
[----:B--2---:R-:W2:Y:S02]  /*00a0*/  LDG.E R2, desc[UR6][R2.64] ;  /* 0x0000000602027981 */ /* 0x004ea4000c1e1900 */
[----:B------:R-:W0:Y:S08]  /*00b0*/  S2UR UR5, SR_CTAID.X ;  /* 0x00000000000579c3 */ /* 0x000e300000002500 */
[----:B------:R-:W0:Y:S02]  /*00c0*/  LDC R7, c[0x0][0x360] ;  /* 0x0000d800ff077b82 */ /* 0x000e240000000800 */
[----:B0-----:R-:W-:-:S05]  /*00d0*/  IMAD R7, R7, UR5, R0 ;  /* 0x0000000507077c24 */ /* 0x001fca000f8e0200 */
[----:B--2---:R-:W-:-:S13]  /*00e0*/  ISETP.GE.AND P1, PT, R7, R2, PT ;  /* 0x000000020700720c */ /* 0x004fda0003f26270 */
[----:B------:R-:W0:Y:S02]  /*00f0*/  @!P1 LDC.64 R4, c[0x4][0x10] ;  /* 0x01000400ff049b82 */ /* 0x000e240000000a00 */
[----:B0-----:R-:W2:Y:S02]  /*0100*/  @!P1 LDG.E.64 R4, desc[UR6][R4.64] ;  /* 0x0000000604049981 */ /* 0x001ea4000c1e1b00 */
[----:B--2---:R-:W-:-:S06]  /*0110*/  @!P1 IMAD.WIDE R6, R7, 0x4, R4 ;  /* 0x0000000407069825 */ /* 0x004fcc00078e0204 */
[----:B------:R-:W2:Y:S01]  /*0120*/  @!P1 LD.E R6, desc[UR6][R6.64] ;  /* 0x0000000606069980 */ /* 0x000ea2000c101900 */
[----:B------:R-:W-:Y:S01]  /*0130*/  IMAD.MOV.U32 R0, RZ, RZ, RZ ;  /* 0x000000ffff007224 */ /* 0x000fe200078e00ff */
[----:B------:R-:W-:Y:S01]  /*0140*/  VOTEU.ANY UR5, UPT, PT ;  /* 0x0000000000057886 */ /* 0x000fe200038e0100 */
[----:B------:R-:W0:Y:S01]  /*0150*/  S2R R8, SR_LANEID ;  /* 0x0000000000087919 */ /* 0x000e220000000000 */
[----:B------:R-:W-:Y:S01]  /*0160*/  UFLO.U32 UR5, UR5 ;  /* 0x00000005000572bd */ /* 0x000fe200080e0000 */
[----:B--2---:R-:W-:-:S04]  /*0170*/  @!P1 ISETP.NE.AND P2, PT, R6, 0x1, PT ;  /* 0x000000010600980c */ /* 0x004fc80003f45270 */
[----:B------:R-:W-:Y:S02]  /*0180*/  @!P1 SEL R0, RZ, 0x1, P2 ;  /* 0x00000001ff009807 */ /* 0x000fe40001000000 */
[----:B0-----:R-:W-:Y:S02]  /*0190*/  ISETP.EQ.U32.AND P1, PT, R8, UR5, PT ;  /* 0x0000000508007c0c */ /* 0x001fe4000bf22070 */
[----:B------:R-:W0:Y:S02]  /*01a0*/  REDUX.SUM UR8, R0 ;  /* 0x00000000000873c4 */ /* 0x000e24000000c000 */
[----:B0-----:R-:W-:-:S09]  /*01b0*/  IMAD.U32 R2, RZ, RZ, UR8 ;  /* 0x00000008ff027e24 */ /* 0x001fd2000f8e00ff */
[----:B------:R0:W-:Y:S01]  /*01c0*/  @P1 ATOMS.ADD RZ, [UR4], R2 ;  /* 0x00000002ffff198c */ /* 0x0001e20008000004 */
[----:B------:R-:W-:Y:S06]  /*01d0*/  BAR.SYNC.DEFER_BLOCKING 0x0 ;  /* 0x0000000000007b1d */ /* 0x000fec0000010000 */
[----:B------:R-:W-:Y:S05]  /*01e0*/  @P0 EXIT ;  /* 0x000000000000094d */ /* 0x000fea0003800000 */
[----:B------:R-:W1:Y:S01]  /*01f0*/  LDS R5, [UR4] ;  /* 0x00000004ff057984 */ /* 0x000e620008000800 */
[----:B0-----:R-:W1:Y:S03]  /*0200*/  LDC.64 R2, c[0x0][0x380] ;  /* 0x0000e000ff027b82 */ /* 0x001e660000000a00 */
[----:B-1----:R-:W-:Y:S01]  /*0210*/  REDG.E.ADD.STRONG.GPU desc[UR6][R2.64], R5 ;  /* 0x000000050200798e */ /* 0x002fe2000c12e106 */
[----:B------:R-:W-:Y:S05]  /*0220*/  EXIT ;  /* 0x000000000000794d */ /* 0x000fea0003800000 */
.L_x_1:
        /* <DEDUP_REMOVED lines=13> */
.L_x_13:


//--------------------- .text._Z16stepAgentsKernelP12SimpleCurandPi --------------------------
	.section	.text._Z16stepAgentsKernelP12SimpleCurandPi,"ax",@progbits
	.align	128
        .global         _Z16stepAgentsKernelP12SimpleCurandPi
        .type           _Z16stepAgentsKernelP12SimpleCurandPi,@function
        .size           _Z16stepAgentsKernelP12SimpleCurandPi,(.L_x_14 - _Z16stepAgentsKernelP12SimpleCurandPi)
        .other          _Z16stepAgentsKernelP12SimpleCurandPi,@"STO_CUDA_ENTRY STV_DEFAULT"
_Z16stepAgentsKernelP12SimpleCurandPi:
.text._Z16stepAgentsKernelP12SimpleCurandPi:
        /* <DEDUP_REMOVED lines=10> */
[----:B------:R-:W0:Y:S02]  /*00a0*/  LDC.64 R2, c[0x4][0x10] ;  /* 0x01000400ff027b82 */ /* 0x000e240000000a00 */
[----:B0-----:R-:W2:Y:S02]  /*00b0*/  LDG.E.64 R4, desc[UR4][R2.64] ;  /* 0x0000000402047981 */ /* 0x001ea4000c1e1b00 */
[----:B--2---:R-:W-:-:S06]  /*00c0*/  IMAD.WIDE R4, R10, 0x4, R4 ;  /* 0x000000040a047825 */ /* 0x004fcc00078e0204 */
[----:B------:R-:W2:Y:S02]  /*00d0*/  LD.E R4, desc[UR4][R4.64] ;  /* 0x0000000404047980 */ /* 0x000ea4000c101900 */
[----:B--2---:R-:W-:-:S13]  /*00e0*/  ISETP.NE.AND P0, PT, R4, RZ, PT ;  /* 0x000000ff0400720c */ /* 0x004fda0003f05270 */
[----:B------:R-:W-:Y:S05]  /*00f0*/  @!P0 EXIT ;  /* 0x000000000000894d */ /* 0x000fea0003800000 */
[----:B------:R-:W0:Y:S08]  /*0100*/  LDC.64 R4, c[0x0][0x380] ;  /* 0x0000e000ff047b82 */ /* 0x000e300000000a00 */
[----:B------:R-:W1:Y:S08]  /*0110*/  LDC.64 R12, c[0x4][0x18] ;  /* 0x01000600ff0c7b82 */ /* 0x000e700000000a00 */
[----:B------:R-:W2:Y:S01]  /*0120*/  LDC.64 R8, c[0x4][0x20] ;  /* 0x01000800ff087b82 */ /* 0x000ea20000000a00 */
[----:B0-----:R-:W-:-:S05]  /*0130*/  IMAD.WIDE R4, R10, 0x4, R4 ;  /* 0x000000040a047825 */ /* 0x001fca00078e0204 */
[----:B------:R-:W3:Y:S04]  /*0140*/  LDG.E R15, desc[UR4][R4.64] ;  /* 0x00000004040f7981 */ /* 0x000ee8000c1e1900 */
[----:B-1----:R-:W4:Y:S04]  /*0150*/  LDG.E.64 R16, desc[UR4][R12.64] ;  /* 0x000000040c107981 */ /* 0x002f28000c1e1b00 */
[----:B--2---:R-:W2:Y:S01]  /*0160*/  LDG.E.64 R20, desc[UR4][R8.64] ;  /* 0x0000000408147981 */ /* 0x004ea2000c1e1b00 */
[----:B------:R-:W0:Y:S01]  /*0170*/  LDC.64 R6, c[0x4][0x60] ;  /* 0x01001800ff067b82 */ /* 0x000e220000000a00 */
[----:B------:R-:W-:-:S04]  /*0180*/  IMAD.MOV.U32 R14, RZ, RZ, 0x41c64e6d ;  /* 0x41c64e6dff0e7424 */ /* 0x000fc800078e00ff */
[----:B---3--:R-:W-:Y:S02]  /*0190*/  IMAD R15, R15, R14, 0x3039 ;  /* 0x000030390f0f7424 */ /* 0x008fe400078e020e */
[----:B----4-:R-:W-:-:S03]  /*01a0*/  IMAD.WIDE R18, R10, 0x4, R16 ;  /* 0x000000040a127825 */ /* 0x010fc600078e0210 */
[----:B------:R-:W-:Y:S02]  /*01b0*/  LOP3.LUT R25, R15, 0x7fffffff, RZ, 0xc0, !PT ;  /* 0x7fffffff0f197812 */ /* 0x000fe400078ec0ff */
[----:B------:R-:W3:Y:S01]  /*01c0*/  LD.E R11, desc[UR4][R18.64] ;  /* 0x00000004120b7980 */ /* 0x000ee2000c101900 */
[----:B--2---:R-:W-:-:S05]  /*01d0*/  IMAD.WIDE R20, R10, 0x4, R20 ;  /* 0x000000040a147825 */ /* 0x004fca00078e0214 */
[----:B------:R-:W3:Y:S04]  /*01e0*/  LD.E R0, desc[UR4][R20.64] ;  /* 0x0000000414007980 */ /* 0x000ee8000c101900 */
[----:B------:R-:W-:Y:S04]  /*01f0*/  STG.E desc[UR4][R4.64], R25 ;  /* 0x0000001904007986 */ /* 0x000fe8000c101904 */
[----:B0-----:R-:W2:Y:S01]  /*0200*/  LDG.E R17, desc[UR4][R6.64] ;  /* 0x0000000406117981 */ /* 0x001ea2000c1e1900 */
[----:B------:R-:W-:-:S05]  /*0210*/  I2FP.F32.U32 R16, R25 ;  /* 0x0000001900107245 */ /* 0x000fca0000201000 */
[----:B------:R-:W-:-:S05]  /*0220*/  FMUL R16, R16, 4.6566128730773925781e-10 ;  /* 0x3000000010107820 */ /* 0x000fca0000400000 */
[----:B--2---:R-:W-:-:S13]  /*0230*/  FSETP.GEU.AND P1, PT, R16, R17, PT ;  /* 0x000000111000720b */ /* 0x004fda0003f2e000 */
[----:B------:R-:W0:Y:S01]  /*0240*/  @P1 LDC.64 R22, c[0x4][0x28] ;  /* 0x01000a00ff161b82 */ /* 0x000e220000000a00 */
[----:B------:R-:W-:-:S07]  /*0250*/  @!P1 IMAD R15, R15, R14, 0x3039 ;  /* 0x000030390f0f9424 */ /* 0x000fce00078e020e */
[----:B------:R-:W1:Y:S01]  /*0260*/  @P1 LDC.64 R16, c[0x4][0x8] ;  /* 0x01000200ff101b82 */ /* 0x000e620000000a00 */
[----:B------:R-:W-:-:S05]  /*0270*/  @!P1 LOP3.LUT R15, R15, 0x7fffffff, RZ, 0xc0, !PT ;  /* 0x7fffffff0f0f9812 */ /* 0x000fca00078ec0ff */
[----:B------:R2:W-:Y:S04]  /*0280*/  @!P1 STG.E desc[UR4][R4.64], R15 ;  /* 0x0000000f04009986 */ /* 0x0005e8000c101904 */
[----:B------:R-:W4:Y:S04]  /*0290*/  LDG.E.64 R12, desc[UR4][R12.64] ;  /* 0x000000040c0c7981 */ /* 0x000f28000c1e1b00 */
[----:B0-----:R-:W3:Y:S04]  /*02a0*/  @P1 LDG.E R22, desc[UR4][R22.64] ;  /* 0x0000000416161981 */ /* 0x001ee8000c1e1900 */
[----:B-1----:R-:W5:Y:S01]  /*02b0*/  @P1 LDG.E.64 R16, desc[UR4][R16.64] ;  /* 0x0000000410101981 */ /* 0x002f62000c1e1b00 */
[----:B---3--:R-:W-:-:S04]  /*02c0*/  @P1 IMAD R18, R11, R22, R0 ;  /* 0x000000160b121224 */ /* 0x008fc800078e0200 */
[----:B------:R-:W-:-:S04]  /*02d0*/  @P1 IMAD.SHL.U32 R19, R18, 0x4, RZ ;  /* 0x0000000412131824 */ /* 0x000fc800078e00ff */
[----:B-----5:R-:W-:-:S05]  /*02e0*/  @P1 IMAD.WIDE R18, R19, 0x4, R16 ;  /* 0x0000000413121825 */ /* 0x020fca00078e0210 */
[----:B------:R-:W3:Y:S04]  /*02f0*/  @P1 LD.E R21, desc[UR4][R18.64] ;  /* 0x0000000412151980 */ /* 0x000ee8000c101900 */
[----:B------:R-:W3:Y:S04]  /*0300*/  @P1 LD.E R24, desc[UR4][R18.64+0x4] ;  /* 0x0000040412181980 */ /* 0x000ee8000c101900 */
[----:B------:R-:W5:Y:S04]  /*0310*/  @P1 LD.E R26, desc[UR4][R18.64+0x8] ;  /* 0x00000804121a1980 */ /* 0x000f68000c101900 */
[----:B------:R-:W4:Y:S01]  /*0320*/  @P1 LD.E R28, desc[UR4][R18.64+0xc] ;  /* 0x00000c04121c1980 */ /* 0x000f22000c101900 */
[----:B--2---:R-:W-:-:S05]  /*0330*/  @!P1 I2FP.F32.U32 R15, R15 ;  /* 0x0000000f000f9245 */ /* 0x004fca0000201000 */
[----:B------:R-:W-:-:S06]  /*0340*/  @!P1 FMUL.M4 R20, R15, 4.6566128730773925781e-10 ;  /* 0x300000000f149820 */ /* 0x000fcc0000600000 */
[----:B------:R-:W0:Y:S02]  /*0350*/  @!P1 F2I.TRUNC.NTZ R20, R20 ;  /* 0x0000001400149305 */ /* 0x000e24000020f100 */
[----:B0-----:R-:W-:Y:S01]  /*0360*/  @!P1 VIMNMX R15, PT, PT, R20, 0x3, PT ;  /* 0x00000003140f9848 */ /* 0x001fe20003fe0100 */
[----:B------:R-:W-:Y:S01]  /*0370*/  BSSY.RECONVERGENT B0, `(.L_x_2) ;  /* 0x0000023000007945 */ /* 0x000fe20003800200 */
[----:B---3--:R-:W-:-:S04]  /*0380*/  @P1 FSETP.GT.AND P0, PT, R24, R21, PT ;  /* 0x000000151800120b */ /* 0x008fc80003f04000 */
[----:B------:R-:W-:-:S04]  /*0390*/  @P1 FSEL R21, R24, R21, P0 ;  /* 0x0000001518151208 */ /* 0x000fc80000000000 */
[CC--:B-----5:R-:W-:Y:S02]  /*03a0*/  @P1 FSETP.GT.AND P2, PT, R26.reuse, R21.reuse, PT ;  /* 0x000000151a00120b */ /* 0x0e0fe40003f44000 */
[----:B------:R-:W-:Y:S02]  /*03b0*/  @P1 SEL R16, RZ, 0x1, !P0 ;  /* 0x00000001ff101807 */ /* 0x000fe40004000000 */
[----:B------:R-:W-:Y:S02]  /*03c0*/  @P1 FSEL R21, R26, R21, P2 ;  /* 0x000000151a151208 */ /* 0x000fe40001000000 */
[----:B------:R-:W-:Y:S02]  /*03d0*/  @P1 SEL R16, R16, 0x2, !P2 ;  /* 0x0000000210101807 */ /* 0x000fe40005000000 */
[----:B----4-:R-:W-:Y:S02]  /*03e0*/  @P1 FSETP.GT.AND P3, PT, R28, R21, PT ;  /* 0x000000151c00120b */ /* 0x010fe40003f64000 */
[----:B------:R-:W-:-:S02]  /*03f0*/  ISETP.GE.AND P0, PT, R11, 0x1, PT ;  /* 0x000000010b00780c */ /* 0x000fc40003f06270 */
[----:B------:R-:W-:-:S04]  /*0400*/  @P1 SEL R15, R16, 0x3, !P3 ;  /* 0x00000003100f1807 */ /* 0x000fc80005800000 */
[----:B------:R-:W-:Y:S01]  /*0410*/  ISETP.NE.OR P0, PT, R15, RZ, !P0 ;  /* 0x000000ff0f00720c */ /* 0x000fe20004705670 */
[----:B------:R-:W-:-:S12]  /*0420*/  IMAD.WIDE R20, R10, 0x4, R12 ;  /* 0x000000040a147825 */ /* 0x000fd800078e020c */
[----:B------:R-:W-:Y:S01]  /*0430*/  @!P0 VIADD R16, R11, 0xffffffff ;  /* 0xffffffff0b108836 */ /* 0x000fe20000000000 */
[----:B------:R-:W-:Y:S01]  /*0440*/  @!P0 MOV R17, R0 ;  /* 0x0000000000118202 */ /* 0x000fe20000000f00 */
[----:B------:R-:W-:Y:S06]  /*0450*/  @!P0 BRA `(.L_x_3) ;  /* 0x0000000000508947 */ /* 0x000fec0003800000 */
[----:B------:R-:W0:Y:S02]  /*0460*/  LDC.64 R12, c[0x4][0x28] ;  /* 0x01000a00ff0c7b82 */ /* 0x000e240000000a00 */
[----:B0-----:R-:W2:Y:S02]  /*0470*/  LDG.E R12, desc[UR4][R12.64] ;  /* 0x000000040c0c7981 */ /* 0x001ea4000c1e1900 */
[----:B--2---:R-:W-:-:S05]  /*0480*/  VIADD R18, R12, 0xffffffff ;  /* 0xffffffff0c127836 */ /* 0x004fca0000000000 */
[----:B------:R-:W-:-:S04]  /*0490*/  ISETP.GE.AND P0, PT, R11, R18, PT ;  /* 0x000000120b00720c */ /* 0x000fc80003f06270 */
[----:B------:R-:W-:-:S13]  /*04a0*/  ISETP.NE.OR P0, PT, R15, 0x1, P0 ;  /* 0x000000010f00780c */ /* 0x000fda0000705670 */
[----:B------:R-:W-:Y:S02]  /*04b0*/  @!P0 VIADD R16, R11, 0x1 ;  /* 0x000000010b108836 */ /* 0x000fe40000000000 */
[----:B------:R-:W-:Y:S01]  /*04c0*/  @!P0 IMAD.MOV.U32 R17, RZ, RZ, R0 ;  /* 0x000000ffff118224 */ /* 0x000fe200078e0000 */
[----:B------:R-:W-:Y:S06]  /*04d0*/  @!P0 BRA `(.L_x_3) ;  /* 0x0000000000308947 */ /* 0x000fec0003800000 */
[----:B------:R-:W-:Y:S02]  /*04e0*/  ISETP.GE.AND P1, PT, R0, 0x1, PT ;  /* 0x000000010000780c */ /* 0x000fe40003f26270 */
[----:B------:R-:W-:Y:S02]  /*04f0*/  PLOP3.LUT P0, PT, PT, PT, PT, 0x80, 0x8 ;  /* 0x000000000008781c */ /* 0x000fe40003f0f070 */
[----:B------:R-:W-:-:S13]  /*0500*/  ISETP.NE.OR P1, PT, R15, 0x2, !P1 ;  /* 0x000000020f00780c */ /* 0x000fda0004f25670 */
[C---:B------:R-:W-:Y:S01]  /*0510*/  @P1 ISETP.GE.AND P2, PT, R0.reuse, R18, PT ;  /* 0x000000120000120c */ /* 0x040fe20003f46270 */
[C---:B------:R-:W-:Y:S01]  /*0520*/  @!P1 VIADD R17, R0.reuse, 0xffffffff ;  /* 0xffffffff00119836 */ /* 0x040fe20000000000 */
[----:B------:R-:W-:Y:S01]  /*0530*/  @P1 IADD3 R12, PT, PT, R0, 0x1, RZ ;  /* 0x00000001000c1810 */ /* 0x000fe20007ffe0ff */
[----:B------:R-:W-:Y:S01]  /*0540*/  @!P1 IMAD.MOV.U32 R16, RZ, RZ, R11 ;  /* 0x000000ffff109224 */ /* 0x000fe200078e000b */
[----:B------:R-:W-:Y:S02]  /*0550*/  @P1 ISETP.EQ.AND P2, PT, R15, 0x3, !P2 ;  /* 0x000000030f00180c */ /* 0x000fe40005742270 */
[----:B------:R-:W-:Y:S02]  /*0560*/  @P1 MOV R16, R11 ;  /* 0x0000000b00101202 */ /* 0x000fe40000000f00 */
[----:B------:R-:W-:-:S13]  /*0570*/  @P1 PLOP3.LUT P0, PT, P2, PT, PT, 0x80, 0x8 ;  /* 0x000000000008181c */ /* 0x000fda000170f070 */
[----:B------:R-:W-:-:S04]  /*0580*/  @!P0 IMAD.MOV R12, RZ, RZ, R0 ;  /* 0x000000ffff0c8224 */ /* 0x000fc800078e0200 */
[----:B------:R-:W-:-:S07]  /*0590*/  @P1 IMAD.MOV.U32 R17, RZ, RZ, R12 ;  /* 0x000000ffff111224 */ /* 0x000fce00078e000c */
.L_x_3:
[----:B------:R-:W-:Y:S05]  /*05a0*/  BSYNC.RECONVERGENT B0 ;  /* 0x0000000000007941 */ /* 0x000fea0003800200 */
.L_x_2:
[----:B------:R0:W-:Y:S04]  /*05b0*/  ST.E desc[UR4][R20.64], R16 ;  /* 0x0000001014007985 */ /* 0x0001e8000c101904 */
[----:B------:R-:W2:Y:S01]  /*05c0*/  LDG.E.64 R8, desc[UR4][R8.64] ;  /* 0x0000000408087981 */ /* 0x000ea2000c1e1b00 */
[----:B------:R-:W1:Y:S08]  /*05d0*/  LDC.64 R12, c[0x4][0x28] ;  /* 0x01000a00ff0c7b82 */ /* 0x000e700000000a00 */
[----:B------:R-:W3:Y:S01]  /*05e0*/  LDC.64 R18, c[0x4][RZ] ;  /* 0x01000000ff127b82 */ /* 0x000ee20000000a00 */
[----:B--2---:R-:W-:-:S05]  /*05f0*/  IMAD.WIDE R22, R10, 0x4, R8 ;  /* 0x000000040a167825 */ /* 0x004fca00078e0208 */
[----:B------:R0:W-:Y:S04]  /*0600*/  ST.E desc[UR4][R22.64], R17 ;  /* 0x0000001116007985 */ /* 0x0001e8000c101904 */
[----:B-1----:R-:W2:Y:S04]  /*0610*/  LDG.E R24, desc[UR4][R12.64] ;  /* 0x000000040c187981 */ /* 0x002ea8000c1e1900 */
[----:B---3--:R-:W3:Y:S01]  /*0620*/  LDG.E.64 R18, desc[UR4][R18.64] ;  /* 0x0000000412127981 */ /* 0x008ee2000c1e1b00 */
[----:B--2---:R-:W-:-:S04]  /*0630*/  IMAD R25, R24, R16, R17 ;  /* 0x0000001018197224 */ /* 0x004fc800078e0211 */
[----:B---3--:R-:W-:-:S06]  /*0640*/  IMAD.WIDE R24, R25, 0x4, R18 ;  /* 0x0000000419187825 */ /* 0x008fcc00078e0212 */
[----:B------:R-:W2:Y:S01]  /*0650*/  LD.E R24, desc[UR4][R24.64] ;  /* 0x0000000418187980 */ /* 0x000ea2000c101900 */
[----:B------:R-:W-:Y:S01]  /*0660*/  BSSY.RECONVERGENT B0, `(.L_x_4) ;  /* 0x0000014000007945 */ /* 0x000fe20003800200 */
[----:B--2---:R-:W-:-:S13]  /*0670*/  ISETP.NE.AND P0, PT, R24, -0x1, PT ;  /* 0xffffffff1800780c */ /* 0x004fda0003f05270 */
[----:B0-----:R-:W-:Y:S05]  /*0680*/  @P0 BRA `(.L_x_5) ;  /* 0x0000000000180947 */ /* 0x001fea0003800000 */
[----:B------:R-:W2:Y:S01]  /*0690*/  LDG.E.64 R2, desc[UR4][R2.64] ;  /* 0x0000000402027981 */ /* 0x000ea2000c1e1b00 */
[----:B------:R-:W-:Y:S01]  /*06a0*/  PLOP3.LUT P0, PT, PT, PT, PT, 0x8, 0x80 ;  /* 0x000000000080781c */ /* 0x000fe20003f0e170 */
[----:B------:R-:W-:Y:S02]  /*06b0*/  IMAD.MOV.U32 R8, RZ, RZ, -0x3ee00000 ;  /* 0xc1200000ff087424 */ /* 0x000fe400078e00ff */
[----:B--2---:R-:W-:-:S05]  /*06c0*/  IMAD.WIDE R18, R10, 0x4, R2 ;  /* 0x000000040a127825 */ /* 0x004fca00078e0202 */
[----:B------:R1:W-:Y:S01]  /*06d0*/  ST.E desc[UR4][R18.64], RZ ;  /* 0x000000ff12007985 */ /* 0x0003e2000c101904 */
[----:B------:R-:W-:Y:S05]  /*06e0*/  BRA `(.L_x_6) ;  /* 0x00000000002c7947 */ /* 0x000fea0003800000 */
.L_x_5:
[----:B------:R-:W0:Y:S08]  /*06f0*/  LDC.64 R20, c[0x4][0x40] ;  /* 0x01001000ff147b82 */ /* 0x000e300000000a00 */
[----:B------:R-:W1:Y:S01]  /*0700*/  LDC.64 R18, c[0x4][0x38] ;  /* 0x01000e00ff127b82 */ /* 0x000e620000000a00 */
[----:B0-----:R-:W2:Y:S04]  /*0710*/  LDG.E R20, desc[UR4][R20.64] ;  /* 0x0000000414147981 */ /* 0x001ea8000c1e1900 */
[----:B-1----:R-:W3:Y:S01]  /*0720*/  LDG.E R19, desc[UR4][R18.64] ;  /* 0x0000000412137981 */ /* 0x002ee2000c1e1900 */
[----:B--2---:R-:W-:-:S04]  /*0730*/  ISETP.NE.AND P0, PT, R17, R20, PT ;  /* 0x000000141100720c */ /* 0x004fc80003f05270 */
[----:B---3--:R-:W-:-:S13]  /*0740*/  ISETP.NE.OR P0, PT, R16, R19, P0 ;  /* 0x000000131000720c */ /* 0x008fda0000705670 */
[----:B------:R-:W2:Y:S01]  /*0750*/  @!P0 LDG.E.64 R2, desc[UR4][R2.64] ;  /* 0x0000000402028981 */ /* 0x000ea2000c1e1b00 */
[----:B------:R-:W-:Y:S02]  /*0760*/  HFMA2 R8, -RZ, RZ, -1.875, 0 ;  /* 0xbf800000ff087431 */ /* 0x000fe400000001ff */
[----:B------:R-:W-:Y:S02]  /*0770*/  @!P0 IMAD.MOV.U32 R8, RZ, RZ, 0x41200000 ;  /* 0x41200000ff088424 */ /* 0x000fe400078e00ff */
[----:B--2---:R-:W-:-:S05]  /*0780*/  @!P0 IMAD.WIDE R22, R10, 0x4, R2 ;  /* 0x000000040a168825 */ /* 0x004fca00078e0202 */
[----:B------:R0:W-:Y:S02]  /*0790*/  @!P0 ST.E desc[UR4][R22.64], RZ ;  /* 0x000000ff16008985 */ /* 0x0001e4000c101904 */
.L_x_6:
[----:B------:R-:W-:Y:S05]  /*07a0*/  BSYNC.RECONVERGENT B0 ;  /* 0x0000000000007941 */ /* 0x000fea0003800200 */
.L_x_4:
[----:B------:R-:W2:Y:S02]  /*07b0*/  LDG.E R3, desc[UR4][R4.64] ;  /* 0x0000000404037981 */ /* 0x000ea4000c1e1900 */
[----:B--2---:R-:W-:-:S05]  /*07c0*/  IMAD R3, R3, R14, 0x3039 ;  /* 0x0000303903037424 */ /* 0x004fca00078e020e */
[----:B------:R-:W-:-:S05]  /*07d0*/  LOP3.LUT R21, R3, 0x7fffffff, RZ, 0xc0, !PT ;  /* 0x7fffffff03157812 */ /* 0x000fca00078ec0ff */
[----:B------:R2:W-:Y:S04]  /*07e0*/  STG.E desc[UR4][R4.64], R21 ;  /* 0x0000001504007986 */ /* 0x0005e8000c101904 */
[----:B------:R-:W3:Y:S01]  /*07f0*/  LDG.E R7, desc[UR4][R6.64] ;  /* 0x0000000406077981 */ /* 0x000ee2000c1e1900 */
[----:B------:R-:W-:Y:S01]  /*0800*/  I2FP.F32.U32 R2, R21 ;  /* 0x0000001500027245 */ /* 0x000fe20000201000 */
[----:B-1----:R-:W1:Y:S04]  /*0810*/  LDC.64 R18, c[0x4][0x8] ;  /* 0x01000200ff127b82 */ /* 0x002e680000000a00 */
[----:B------:R-:W-:-:S05]  /*0820*/  FMUL R2, R2, 4.6566128730773925781e-10 ;  /* 0x3000000002027820 */ /* 0x000fca0000400000 */
[----:B---3--:R-:W-:-:S13]  /*0830*/  FSETP.GEU.AND P1, PT, R2, R7, PT ;  /* 0x000000070200720b */ /* 0x008fda0003f2e000 */
[----:B------:R-:W-:-:S05]  /*0840*/  @!P1 IMAD R3, R3, R14, 0x3039 ;  /* 0x0000303903039424 */ /* 0x000fca00078e020e */
[----:B0-----:R-:W-:-:S05]  /*0850*/  @!P1 LOP3.LUT R23, R3, 0x7fffffff, RZ, 0xc0, !PT ;  /* 0x7fffffff03179812 */ /* 0x001fca00078ec0ff */
[----:B------:R0:W-:Y:S04]  /*0860*/  @!P1 STG.E desc[UR4][R4.64], R23 ;  /* 0x0000001704009986 */ /* 0x0001e8000c101904 */
[----:B------:R-:W3:Y:S04]  /*0870*/  @!P1 LDG.E R9, desc[UR4][R12.64] ;  /* 0x000000040c099981 */ /* 0x000ee8000c1e1900 */
[----:B-1----:R-:W4:Y:S04]  /*0880*/  @!P1 LDG.E.64 R2, desc[UR4][R18.64] ;  /* 0x0000000412029981 */ /* 0x002f28000c1e1b00 */
[----:B------:R-:W5:Y:S04]  /*0890*/  @P1 LDG.E R9, desc[UR4][R12.64] ;  /* 0x000000040c091981 */ /* 0x000f68000c1e1900 */
[----:B------:R-:W2:Y:S01]  /*08a0*/  @P1 LDG.E.64 R2, desc[UR4][R18.64] ;  /* 0x0000000412021981 */ /* 0x000ea2000c1e1b00 */
[----:B-----5:R-:W-:-:S04]  /*08b0*/  @P1 IMAD R6, R9, R16, R17 ;  /* 0x0000001009061224 */ /* 0x020fc800078e0211 */
[----:B------:R-:W-:-:S04]  /*08c0*/  @P1 IMAD.SHL.U32 R7, R6, 0x4, RZ ;  /* 0x0000000406071824 */ /* 0x000fc800078e00ff */
[----:B--2---:R-:W-:-:S05]  /*08d0*/  @P1 IMAD.WIDE R6, R7, 0x4, R2 ;  /* 0x0000000407061825 */ /* 0x004fca00078e0202 */
[----:B------:R-:W2:Y:S04]  /*08e0*/  @P1 LD.E R14, desc[UR4][R6.64] ;  /* 0x00000004060e1980 */ /* 0x000ea8000c101900 */
[----:B------:R-:W2:Y:S04]  /*08f0*/  @P1 LD.E R21, desc[UR4][R6.64+0x4] ;  /* 0x0000040406151980 */ /* 0x000ea8000c101900 */
[----:B------:R-:W5:Y:S04]  /*0900*/  @P1 LD.E R25, desc[UR4][R6.64+0x8] ;  /* 0x0000080406191980 */ /* 0x000f68000c101900 */
[----:B------:R1:W4:Y:S01]  /*0910*/  @P1 LD.E R27, desc[UR4][R6.64+0xc] ;  /* 0x00000c04061b1980 */ /* 0x000322000c101900 */
[----:B0-----:R-:W-:Y:S01]  /*0920*/  @!P1 I2FP.F32.U32 R23, R23 ;  /* 0x0000001700179245 */ /* 0x001fe20000201000 */
[----:B------:R-:W0:Y:S01]  /*0930*/  LDC.64 R4, c[0x4][0x58] ;  /* 0x01001600ff047b82 */ /* 0x000e220000000a00 */
[----:B---3--:R-:W-:-:S03]  /*0940*/  IMAD R0, R11, R9, R0 ;  /* 0x000000090b007224 */ /* 0x008fc600078e0200 */
[----:B------:R-:W-:Y:S01]  /*0950*/  @!P1 FMUL.M4 R23, R23, 4.6566128730773925781e-10 ;  /* 0x3000000017179820 */ /* 0x000fe20000600000 */
[----:B-1----:R-:W-:-:S05]  /*0960*/  IMAD R7, R9, R16, R17 ;  /* 0x0000001009077224 */ /* 0x002fca00078e0211 */
[----:B------:R-:W1:Y:S01]  /*0970*/  @!P1 F2I.TRUNC.NTZ R23, R23 ;  /* 0x0000001700179305 */ /* 0x000e62000020f100 */
[----:B0-----:R-:W3:Y:S01]  /*0980*/  LDG.E R5, desc[UR4][R4.64] ;  /* 0x0000000404057981 */ /* 0x001ee2000c1e1900 */
[----:B-1----:R-:W-:Y:S01]  /*0990*/  @!P1 VIMNMX R6, PT, PT, R23, 0x3, PT ;  /* 0x0000000317069848 */ /* 0x002fe20003fe0100 */
[----:B------:R-:W-:Y:S01]  /*09a0*/  IMAD R15, R0, 0x4, R15 ;  /* 0x00000004000f7824 */ /* 0x000fe200078e020f */
[----:B--2---:R-:W-:-:S04]  /*09b0*/  @P1 FSETP.GT.AND P3, PT, R21, R14, PT ;  /* 0x0000000e1500120b */ /* 0x004fc80003f64000 */
[----:B------:R-:W-:Y:S02]  /*09c0*/  @P1 FSEL R14, R21, R14, P3 ;  /* 0x0000000e150e1208 */ /* 0x000fe40001800000 */
[----:B------:R-:W-:Y:S02]  /*09d0*/  @P1 SEL R12, RZ, 0x1, !P3 ;  /* 0x00000001ff0c1807 */ /* 0x000fe40005800000 */
[----:B-----5:R-:W-:-:S04]  /*09e0*/  @P1 FSETP.GT.AND P2, PT, R25, R14, PT ;  /* 0x0000000e1900120b */ /* 0x020fc80003f44000 */
[----:B------:R-:W-:Y:S02]  /*09f0*/  @P1 FSEL R14, R25, R14, P2 ;  /* 0x0000000e190e1208 */ /* 0x000fe40001000000 */
[----:B------:R-:W-:Y:S02]  /*0a00*/  @P1 SEL R12, R12, 0x2, !P2 ;  /* 0x000000020c0c1807 */ /* 0x000fe40005000000 */
[----:B----4-:R-:W-:-:S04]  /*0a10*/  @P1 FSETP.GT.AND P3, PT, R27, R14, PT ;  /* 0x0000000e1b00120b */ /* 0x010fc80003f64000 */
[----:B------:R-:W-:-:S04]  /*0a20*/  @P1 SEL R6, R12, 0x3, !P3 ;  /* 0x000000030c061807 */ /* 0x000fc80005800000 */
[----:B------:R-:W-:Y:S02]  /*0a30*/  LEA R13, R7, R6, 0x2 ;  /* 0x00000006070d7211 */ /* 0x000fe400078e10ff */
[----:B------:R-:W0:Y:S03]  /*0a40*/  LDC.64 R6, c[0x4][0x50] ;  /* 0x01001400ff067b82 */ /* 0x000e260000000a00 */
[----:B------:R-:W-:-:S06]  /*0a50*/  IMAD.WIDE R12, R13, 0x4, R2 ;  /* 0x000000040d0c7825 */ /* 0x000fcc00078e0202 */
[----:B------:R-:W3:Y:S01]  /*0a60*/  LD.E R12, desc[UR4][R12.64] ;  /* 0x000000040c0c7980 */ /* 0x000ee2000c101900 */
[----:B------:R-:W-:-:S05]  /*0a70*/  IMAD.WIDE R2, R15, 0x4, R2 ;  /* 0x000000040f027825 */ /* 0x000fca00078e0202 */
[----:B------:R-:W2:Y:S04]  /*0a80*/  LD.E R14, desc[UR4][R2.64] ;  /* 0x00000004020e7980 */ /* 0x000ea8000c101900 */
[----:B0-----:R-:W4:Y:S01]  /*0a90*/  LDG.E R7, desc[UR4][R6.64] ;  /* 0x0000000406077981 */ /* 0x001f22000c1e1900 */
[----:B---3--:R-:W-:-:S05]  /*0aa0*/  FMUL R0, R12, R5 ;  /* 0x000000050c007220 */ /* 0x008fca0000400000 */
[----:B------:R-:W-:-:S05]  /*0ab0*/  FSEL R9, R0, RZ, P0 ;  /* 0x000000ff00097208 */ /* 0x000fca0000000000 */
[----:B------:R-:W-:-:S04]  /*0ac0*/  FADD R9, R9, R8 ;  /* 0x0000000809097221 */ /* 0x000fc80000000000 */
[----:B--2---:R-:W-:-:S04]  /*0ad0*/  FADD R15, R9, -R14 ;  /* 0x8000000e090f7221 */ /* 0x004fc80000000000 */
[----:B----4-:R-:W-:-:S06]  /*0ae0*/  FFMA R15, R7, R15, R14 ;  /* 0x0000000f070f7223 */ /* 0x010fcc000000000e */
[----:B------:R-:W2:Y:S01]  /*0af0*/  ATOM.E.CAS.STRONG.GPU PT, R15, [R2], R14, R15 ;  /* 0x0000000e020f738b */ /* 0x000ea200001ee10f */
[----:B------:R-:W-:Y:S01]  /*0b00*/  BSSY B0, `(.L_x_7) ;  /* 0x000000b000007945 */ /* 0x000fe20003800000 */
[----:B--2---:R-:W-:-:S13]  /*0b10*/  ISETP.NE.AND P1, PT, R15, R14, PT ;  /* 0x0000000e0f00720c */ /* 0x004fda0003f25270 */
[----:B------:R-:W-:Y:S05]  /*0b20*/  @!P1 BRA `(.L_x_8) ;  /* 0x0000000000209947 */ /* 0x000fea0003800000 */
[----:B------:R-:W-:-:S07]  /*0b30*/  IMAD.MOV.U32 R4, RZ, RZ, R15 ;  /* 0x000000ffff047224 */ /* 0x000fce00078e000f */
.L_x_9:
[--C-:B------:R-:W-:Y:S01]  /*0b40*/  FADD R5, R9, -R4.reuse ;  /* 0x8000000409057221 */ /* 0x100fe20000000000 */
[----:B------:R-:W-:Y:S05]  /*0b50*/  YIELD ;  /* 0x0000000000007946 */ /* 0x000fea0003800000 */
[----:B------:R-:W-:-:S06]  /*0b60*/  FFMA R5, R7, R5, R4 ;  /* 0x0000000507057223 */ /* 0x000fcc0000000004 */
[----:B------:R-:W2:Y:S02]  /*0b70*/  ATOM.E.CAS.STRONG.GPU PT, R5, [R2], R4, R5 ;  /* 0x000000040205738b */ /* 0x000ea400001ee105 */
[----:B--2---:R-:W-:Y:S02]  /*0b80*/  ISETP.NE.AND P1, PT, R5, R4, PT ;  /* 0x000000040500720c */ /* 0x004fe40003f25270 */
[----:B------:R-:W-:-:S11]  /*0b90*/  MOV R4, R5 ;  /* 0x0000000500047202 */ /* 0x000fd60000000f00 */
[----:B------:R-:W-:Y:S05]  /*0ba0*/  @P1 BRA `(.L_x_9) ;  /* 0xfffffffc00e41947 */ /* 0x000fea000383ffff */
.L_x_8:
[----:B------:R-:W-:Y:S05]  /*0bb0*/  BSYNC B0 ;  /* 0x0000000000007941 */ /* 0x000fea0003800000 */
.L_x_7:
[----:B------:R-:W-:Y:S05]  /*0bc0*/  @P0 EXIT ;  /* 0x000000000000094d */ /* 0x000fea0003800000 */
[----:B------:R-:W0:Y:S01]  /*0bd0*/  LDC.64 R2, c[0x0][0x388] ;  /* 0x0000e200ff027b82 */ /* 0x000e220000000a00 */
[----:B------:R-:W-:Y:S02]  /*0be0*/  IMAD.MOV.U32 R5, RZ, RZ, 0x1 ;  /* 0x00000001ff057424 */ /* 0x000fe400078e00ff */
[----:B0-----:R-:W-:-:S05]  /*0bf0*/  IMAD.WIDE R10, R10, 0x4, R2 ;  /* 0x000000040a0a7825 */ /* 0x001fca00078e0202 */
[----:B------:R-:W-:Y:S01]  /*0c00*/  ATOMG.E.EXCH.STRONG.GPU PT, RZ, desc[UR4][R10.64], R5 ;  /* 0x800000050aff79a8 */ /* 0x000fe2000c1ef104 */
[----:B------:R-:W-:Y:S05]  /*0c10*/  EXIT ;  /* 0x000000000000794d */ /* 0x000fea0003800000 */
.L_x_10:
        /* <DEDUP_REMOVED lines=14> */
.L_x_14:


//--------------------- .text._Z17resetAgentsKernelv --------------------------
	.section	.text._Z17resetAgentsKernelv,"ax",@progbits
	.align	128
        .global         _Z17resetAgentsKernelv
        .type           _Z17resetAgentsKernelv,@function
        .size           _Z17resetAgentsKernelv,(.L_x_15 - _Z17resetAgentsKernelv)
        .other          _Z17resetAgentsKernelv,@"STO_CUDA_ENTRY STV_DEFAULT"
_Z17resetAgentsKernelv:
.text._Z17resetAgentsKernelv:
        /* <DEDUP_REMOVED lines=11> */
[----:B0-----:R-:W2:Y:S06]  /*00b0*/  LDG.E.64 R2, desc[UR4][R2.64] ;  /* 0x0000000402027981 */ /* 0x001eac000c1e1b00 */
[----:B------:R-:W0:Y:S08]  /*00c0*/  LDC.64 R6, c[0x4][0x20] ;  /* 0x01000800ff067b82 */ /* 0x000e300000000a00 */
[----:B------:R-:W1:Y:S01]  /*00d0*/  LDC.64 R10, c[0x4][0x10] ;  /* 0x01000400ff0a7b82 */ /* 0x000e620000000a00 */
[----:B--2---:R-:W-:-:S05]  /*00e0*/  IMAD.WIDE R4, R13, 0x4, R2 ;  /* 0x000000040d047825 */ /* 0x004fca00078e0202 */
[----:B------:R-:W-:Y:S04]  /*00f0*/  STG.E desc[UR4][R4.64], RZ ;  /* 0x000000ff04007986 */ /* 0x000fe8000c101904 */
[----:B0-----:R-:W2:Y:S02]  /*0100*/  LDG.E.64 R6, desc[UR4][R6.64] ;  /* 0x0000000406067981 */ /* 0x001ea4000c1e1b00 */
[----:B--2---:R-:W-:-:S05]  /*0110*/  IMAD.WIDE R8, R13, 0x4, R6 ;  /* 0x000000040d087825 */ /* 0x004fca00078e0206 */
[----:B------:R-:W-:Y:S04]  /*0120*/  STG.E desc[UR4][R8.64], RZ ;  /* 0x000000ff08007986 */ /* 0x000fe8000c101904 */
[----:B-1----:R-:W2:Y:S01]  /*0130*/  LDG.E.64 R10, desc[UR4][R10.64] ;  /* 0x000000040a0a7981 */ /* 0x002ea2000c1e1b00 */
[----:B------:R-:W-:Y:S02]  /*0140*/  HFMA2 R15, -RZ, RZ, 0, 5.9604644775390625e-08 ;  /* 0x00000001ff0f7431 */ /* 0x000fe400000001ff */
[----:B--2---:R-:W-:-:S05]  /*0150*/  IMAD.WIDE R12, R13, 0x4, R10 ;  /* 0x000000040d0c7825 */ /* 0x004fca00078e020a */
[----:B------:R-:W-:Y:S01]  /*0160*/  STG.E desc[UR4][R12.64], R15 ;  /* 0x0000000f0c007986 */ /* 0x000fe2000c101904 */
[----:B------:R-:W-:Y:S05]  /*0170*/  EXIT ;  /* 0x000000000000794d */ /* 0x000fea0003800000 */
.L_x_11:
        /* <DEDUP_REMOVED lines=16> */
.L_x_15:


//--------------------- .nv.shared.reserved.0     --------------------------
	.section	.nv.shared.reserved.0,"aw",@nobits
	.weak		__nv_reservedSMEM_offset_0_alias
	.size		__nv_reservedSMEM_offset_0_alias, 0, 64
	.other		__nv_reservedSMEM_offset_0_alias,@"STO_CUDA_RESERVED_SHARED STV_DEFAULT"
__nv_reservedSMEM_offset_0_alias:
	.zero		0
	.zero		64


//--------------------- .nv.global                --------------------------
	.section	.nv.global,"aw",@nobits
	.align	8
.nv.global:
	.type		d_grid,@object
	.size		d_grid,(d_agentY - d_grid)
d_grid:
	.zero		8
	.type		d_agentY,@object
	.size		d_agentY,(d_active - d_agentY)
d_agentY:
	.zero		8
	.type		d_active,@object
	.size		d_active,(d_Q - d_active)
d_active:
	.zero		8
	.type		d_Q,@object
	.size		d_Q,(d_agentX - d_Q)
d_Q:
	.zero		8
	.type		d_agentX,@object
	.size		d_agentX,(d_FLAG_Y - d_agentX)
d_agentX:
	.zero		8
	.type		d_FLAG_Y,@object
	.size		d_FLAG_Y,(d_EPSILON - d_FLAG_Y)
d_FLAG_Y:
	.zero		4
	.type		d_EPSILON,@object
	.size		d_EPSILON,(d_ALPHA - d_EPSILON)
d_EPSILON:
	.zero		4
	.type		d_ALPHA,@object
	.size		d_ALPHA,(d_N_MINES - d_ALPHA)
d_ALPHA:
	.zero		4
	.type		d_N_MINES,@object
	.size		d_N_MINES,(d_N_AGENTS - d_N_MINES)
d_N_MINES:
	.zero		4
	.type		d_N_AGENTS,@object
	.size		d_N_AGENTS,(d_EPISODES - d_N_AGENTS)
d_N_AGENTS:
	.zero		4
	.type		d_EPISODES,@object
	.size		d_EPISODES,(d_SIZE - d_EPISODES)
d_EPISODES:
	.zero		4
	.type		d_SIZE,@object
	.size		d_SIZE,(d_GAMMA - d_SIZE)
d_SIZE:
	.zero		4
	.type		d_GAMMA,@object
	.size		d_GAMMA,(d_FLAG_X - d_GAMMA)
d_GAMMA:
	.zero		4
	.type		d_FLAG_X,@object
	.size		d_FLAG_X,(.L_7 - d_FLAG_X)
d_FLAG_X:
	.zero		4
.L_7:


//--------------------- .nv.shared._Z17countActiveKernelPi --------------------------
	.section	.nv.shared._Z17countActiveKernelPi,"aw",@nobits
	.sectionflags	@""
	.align	4
.nv.shared._Z17countActiveKernelPi:
	.zero		1028


//--------------------- .nv.constant0._Z14initRandKernelP12SimpleCurandj --------------------------
	.section	.nv.constant0._Z14initRandKernelP12SimpleCurandj,"a",@progbits
	.sectionflags	@""
	.align	4
.nv.constant0._Z14initRandKernelP12SimpleCurandj:
	.zero		908


//--------------------- .nv.constant0._Z17countActiveKernelPi --------------------------
	.section	.nv.constant0._Z17countActiveKernelPi,"a",@progbits
	.sectionflags	@""
	.align	4
.nv.constant0._Z17countActiveKernelPi:
	.zero		904


//--------------------- .nv.constant0._Z16stepAgentsKernelP12SimpleCurandPi --------------------------
	.section	.nv.constant0._Z16stepAgentsKernelP12SimpleCurandPi,"a",@progbits
	.sectionflags	@""
	.align	4
.nv.constant0._Z16stepAgentsKernelP12SimpleCurandPi:
	.zero		912


//--------------------- .nv.constant0._Z17resetAgentsKernelv --------------------------
	.section	.nv.constant0._Z17resetAgentsKernelv,"a",@progbits
	.sectionflags	@""
	.align	4
.nv.constant0._Z17resetAgentsKernelv:
	.zero		896


//--------------------- SYMBOLS --------------------------

	.type		.nv.reservedSmem.offset0,@object
	.size		.nv.reservedSmem.offset0,0x4
	.type		.nv.reservedSmem.cap,@object
	.size		.nv.reservedSmem.cap,0x4
